//
// Generated by NVIDIA NVVM Compiler
//
// Compiler Build ID: CL-36424714
// Cuda compilation tools, release 13.0, V13.0.88
// Based on NVVM 20.0.0
//

.version 9.0
.target sm_100
.address_size 64

	// .globl	_Z17modify_hue_kernelPhiiPd

.visible .entry _Z17modify_hue_kernelPhiiPd(
	.param .u64 .ptr .align 1 _Z17modify_hue_kernelPhiiPd_param_0,
	.param .u32 _Z17modify_hue_kernelPhiiPd_param_1,
	.param .u32 _Z17modify_hue_kernelPhiiPd_param_2,
	.param .u64 .ptr .align 1 _Z17modify_hue_kernelPhiiPd_param_3
)
{


	ret;

}


// ===== COMPILED SASS (sm_100) =====

	.target	sm_100

	.elftype	@"ET_EXEC"


//--------------------- .note.nv.tkinfo           --------------------------
	.section	.note.nv.tkinfo,"",@"SHT_NOTE"
	.sectionflags	@"SHF_NOTE_NV_TKINFO"
	.tkinfo
        /*0018*/ 	.word	0x00000002
        /*0030*/ 	.string	""
        /*0030*/ 	.string	"ptxas"
        /*0030*/ 	.string	"Cuda compilation tools, release 13.0, V13.0.88"
        /*0030*/ 	.string	"Build cuda_13.0.r13.0/compiler.36424714_0"
        /*0030*/ 	.string	"-arch sm_100 -m 64 "



//--------------------- .note.nv.cuinfo           --------------------------
	.section	.note.nv.cuinfo,"",@"SHT_NOTE"
	.sectionflags	@"SHF_NOTE_NV_CUINFO"
        /*0018*/ 	.short	0x0002
        /*001a*/ 	.short	0x0064
        /*001c*/ 	.short	0x0082
	.zero		2


//--------------------- .nv.info                  --------------------------
	.section	.nv.info,"",@"SHT_CUDA_INFO"
	.align	4


	//----- nvinfo : EIATTR_REGCOUNT
	.align		4
        /*0000*/ 	.byte	0x04, 0x2f
        /*0002*/ 	.short	(.L_1 - .L_0)
	.align		4
.L_0:
        /*0004*/ 	.word	index@(_Z17modify_hue_kernelPhiiPd)
        /*0008*/ 	.word	0x00000004


	//----- nvinfo : EIATTR_FRAME_SIZE
	.align		4
.L_1:
        /*000c*/ 	.byte	0x04, 0x11
        /*000e*/ 	.short	(.L_3 - .L_2)
	.align		4
.L_2:
        /*0010*/ 	.word	index@(_Z17modify_hue_kernelPhiiPd)
        /*0014*/ 	.word	0x00000000


	//----- nvinfo : EIATTR_MIN_STACK_SIZE
	.align		4
.L_3:
        /*0018*/ 	.byte	0x04, 0x12
        /*001a*/ 	.short	(.L_5 - .L_4)
	.align		4
.L_4:
        /*001c*/ 	.word	index@(_Z17modify_hue_kernelPhiiPd)
        /*0020*/ 	.word	0x00000000
.L_5:


//--------------------- .nv.compat                --------------------------
	.section	.nv.compat,"",@"SHT_CUDA_COMPAT_INFO"
	.align	4
        /*0000*/ 	.byte	0x02, 0x09, 0x00, 0x00, 0x02, 0x02, 0x01, 0x00, 0x02, 0x05, 0x05, 0x00, 0x03, 0x07, 0x01, 0x01
        /*0010*/ 	.byte	0x02, 0x03, 0x00, 0x00, 0x02, 0x06, 0x01, 0x00, 0x04, 0x0b, 0x08, 0x00, 0x09, 0x00, 0x00, 0x00
        /*0020*/ 	.byte	0x00, 0x00, 0x00, 0x00


//--------------------- .nv.info._Z17modify_hue_kernelPhiiPd --------------------------
	.section	.nv.info._Z17modify_hue_kernelPhiiPd,"",@"SHT_CUDA_INFO"
	.sectionflags	@""
	.align	4


	//----- nvinfo : EIATTR_CUDA_API_VERSION
	.align		4
        /*0000*/ 	.byte	0x04, 0x37
        /*0002*/ 	.short	(.L_7 - .L_6)
.L_6:
        /*0004*/ 	.word	0x00000082


	//----- nvinfo : EIATTR_KPARAM_INFO
	.align		4
.L_7:
        /*0008*/ 	.byte	0x04, 0x17
        /*000a*/ 	.short	(.L_9 - .L_8)
.L_8:
        /*000c*/ 	.word	0x00000000
        /*0010*/ 	.short	0x0003
        /*0012*/ 	.short	0x0010
        /*0014*/ 	.byte	0x00, 0xf5, 0x21, 0x00


	//----- nvinfo : EIATTR_KPARAM_INFO
	.align		4
.L_9:
        /*0018*/ 	.byte	0x04, 0x17
        /*001a*/ 	.short	(.L_11 - .L_10)
.L_10:
        /*001c*/ 	.word	0x00000000
        /*0020*/ 	.short	0x0002
        /*0022*/ 	.short	0x000c
        /*0024*/ 	.byte	0x00, 0xf0, 0x11, 0x00


	//----- nvinfo : EIATTR_KPARAM_INFO
	.align		4
.L_11:
        /*0028*/ 	.byte	0x04, 0x17
        /*002a*/ 	.short	(.L_13 - .L_12)
.L_12:
        /*002c*/ 	.word	0x00000000
        /*0030*/ 	.short	0x0001
        /*0032*/ 	.short	0x0008
        /*0034*/ 	.byte	0x00, 0xf0, 0x11, 0x00


	//----- nvinfo : EIATTR_KPARAM_INFO
	.align		4
.L_13:
        /*0038*/ 	.byte	0x04, 0x17
        /*003a*/ 	.short	(.L_15 - .L_14)
.L_14:
        /*003c*/ 	.word	0x00000000
        /*0040*/ 	.short	0x0000
        /*0042*/ 	.short	0x0000
        /*0044*/ 	.byte	0x00, 0xf5, 0x21, 0x00


	//----- nvinfo : EIATTR_SPARSE_MMA_MASK
	.align		4
.L_15:
        /*0048*/ 	.byte	0x03, 0x50
        /*004a*/ 	.short	0x0000


	//----- nvinfo : EIATTR_MAXREG_COUNT
	.align		4
        /*004c*/ 	.byte	0x03, 0x1b
        /*004e*/ 	.short	0x00ff


	//----- nvinfo : EIATTR_MERCURY_ISA_VERSION
	.align		4
        /*0050*/ 	.byte	0x03, 0x5f
        /*0052*/ 	.short	0x0101


	//----- nvinfo : EIATTR_VRC_CTA_INIT_COUNT
	.align		4
        /*0054*/ 	.byte	0x02, 0x4a
	.zero		1
	.zero		1


	//----- nvinfo : EIATTR_EXIT_INSTR_OFFSETS
	.align		4
        /*0058*/ 	.byte	0x04, 0x1c
        /*005a*/ 	.short	(.L_17 - .L_16)


	//   ....[0]....
.L_16:
        /*005c*/ 	.word	0x00000010


	//----- nvinfo : EIATTR_CBANK_PARAM_SIZE
	.align		4
.L_17:
        /*0060*/ 	.byte	0x03, 0x19
        /*0062*/ 	.short	0x0018


	//----- nvinfo : EIATTR_PARAM_CBANK
	.align		4
        /*0064*/ 	.byte	0x04, 0x0a
        /*0066*/ 	.short	(.L_19 - .L_18)
	.align		4
.L_18:
        /*0068*/ 	.word	index@(.nv.constant0._Z17modify_hue_kernelPhiiPd)
        /*006c*/ 	.short	0x0380
        /*006e*/ 	.short	0x0018


	//----- nvinfo : EIATTR_SW_WAR
	.align		4
.L_19:
        /*0070*/ 	.byte	0x04, 0x36
        /*0072*/ 	.short	(.L_21 - .L_20)
.L_20:
        /*0074*/ 	.word	0x00000008
.L_21:


//--------------------- .nv.callgraph             --------------------------
	.section	.nv.callgraph,"",@"SHT_CUDA_CALLGRAPH"
	.align	4
	.sectionentsize	8
	.align		4
        /*0000*/ 	.word	0x00000000
	.align		4
        /*0004*/ 	.word	0xffffffff
	.align		4
        /*0008*/ 	.word	0x00000000
	.align		4
        /*000c*/ 	.word	0xfffffffe
	.align		4
        /*0010*/ 	.word	0x00000000
	.align		4
        /*0014*/ 	.word	0xfffffffd
	.align		4
        /*0018*/ 	.word	0x00000000
	.align		4
        /*001c*/ 	.word	0xfffffffc


//--------------------- .text._Z17modify_hue_kernelPhiiPd --------------------------
	.section	.text._Z17modify_hue_kernelPhiiPd,"ax",@progbits
	.align	128
        .global         _Z17modify_hue_kernelPhiiPd
        .type           _Z17modify_hue_kernelPhiiPd,@function
        .size           _Z17modify_hue_kernelPhiiPd,(.L_x_1 - _Z17modify_hue_kernelPhiiPd)
        .other          _Z17modify_hue_kernelPhiiPd,@"STO_CUDA_ENTRY STV_DEFAULT"
_Z17modify_hue_kernelPhiiPd:
.text._Z17modify_hue_kernelPhiiPd:
[----:B------:R-:W-:Y:S01]  /*0000*/  LDC R1, c[0x0][0x37c] ;  /* 0x0000df00ff017b82 */ /* 0x000fe20000000800 */
[----:B------:R-:W-:Y:S05]  /*0010*/  EXIT ;  /* 0x000000000000794d */ /* 0x000fea0003800000 */
.L_x_0:
[----:B------:R-:W-:-:S00]  /*0020*/  BRA `(.L_x_0) ;  /* 0xfffffffc00fc7947 */ /* 0x000fc0000383ffff */
[----:B------:R-:W-:-:S00]  /*0030*/  NOP ;  /* 0x0000000000007918 */ /* 0x000fc00000000000 */
        /* <DEDUP_REMOVED lines=12> */
.L_x_1:


//--------------------- .nv.shared.reserved.0     --------------------------
	.section	.nv.shared.reserved.0,"aw",@nobits
	.weak		__nv_reservedSMEM_offset_0_alias
	.size		__nv_reservedSMEM_offset_0_alias, 0, 64
	.other		__nv_reservedSMEM_offset_0_alias,@"STO_CUDA_RESERVED_SHARED STV_DEFAULT"
__nv_reservedSMEM_offset_0_alias:
	.zero		0
	.zero		64


//--------------------- .nv.constant0._Z17modify_hue_kernelPhiiPd --------------------------
	.section	.nv.constant0._Z17modify_hue_kernelPhiiPd,"a",@progbits
	.sectionflags	@""
	.align	4
.nv.constant0._Z17modify_hue_kernelPhiiPd:
	.zero		920


//--------------------- SYMBOLS --------------------------

	.type		.nv.reservedSmem.offset0,@object
	.size		.nv.reservedSmem.offset0,0x4
